//
// Generated by NVIDIA NVVM Compiler
//
// Compiler Build ID: CL-36424714
// Cuda compilation tools, release 13.0, V13.0.88
// Based on NVVM 20.0.0
//

.version 9.0
.target sm_100
.address_size 64

	// .globl	_Z3sgdPfS_f

.visible .entry _Z3sgdPfS_f(
	.param .u64 .ptr .align 1 _Z3sgdPfS_f_param_0,
	.param .u64 .ptr .align 1 _Z3sgdPfS_f_param_1,
	.param .f32 _Z3sgdPfS_f_param_2
)
{
	.reg .pred 	%p<4>;
	.reg .b32 	%r<10>;
	.reg .b32 	%f<6>;
	.reg .b64 	%rd<8>;

	ld.param.u64 	%rd1, [_Z3sgdPfS_f_param_0];
	ld.param.u64 	%rd2, [_Z3sgdPfS_f_param_1];
	ld.param.f32 	%f1, [_Z3sgdPfS_f_param_2];
	mov.u32 	%r3, %tid.x;
	mov.u32 	%r4, %tid.y;
	mov.u32 	%r5, %ntid.x;
	mov.u32 	%r6, %ctaid.x;
	mad.lo.s32 	%r1, %r5, %r6, %r3;
	mov.u32 	%r7, %ntid.y;
	mov.u32 	%r8, %ctaid.y;
	mad.lo.s32 	%r2, %r7, %r8, %r4;
	setp.gt.u32 	%p1, %r2, 999;
	setp.gt.s32 	%p2, %r1, 999;
	or.pred  	%p3, %p1, %p2;
	@%p3 bra 	$L__BB0_2;
	cvta.to.global.u64 	%rd3, %rd2;
	cvta.to.global.u64 	%rd4, %rd1;
	mad.lo.s32 	%r9, %r2, 1000, %r1;
	mul.wide.s32 	%rd5, %r9, 4;
	add.s64 	%rd6, %rd3, %rd5;
	ld.global.f32 	%f2, [%rd6];
	mul.f32 	%f3, %f1, %f2;
	add.s64 	%rd7, %rd4, %rd5;
	ld.global.f32 	%f4, [%rd7];
	sub.f32 	%f5, %f4, %f3;
	st.global.f32 	[%rd7], %f5;
$L__BB0_2:
	ret;

}


// ===== COMPILED SASS (sm_100) =====

	.target	sm_100

	.elftype	@"ET_EXEC"


//--------------------- .note.nv.tkinfo           --------------------------
	.section	.note.nv.tkinfo,"",@"SHT_NOTE"
	.sectionflags	@"SHF_NOTE_NV_TKINFO"
	.tkinfo
        /*0018*/ 	.word	0x00000002
        /*0030*/ 	.string	""
        /*0030*/ 	.string	"ptxas"
        /*0030*/ 	.string	"Cuda compilation tools, release 13.0, V13.0.88"
        /*0030*/ 	.string	"Build cuda_13.0.r13.0/compiler.36424714_0"
        /*0030*/ 	.string	"-arch sm_100 -m 64 "



//--------------------- .note.nv.cuinfo           --------------------------
	.section	.note.nv.cuinfo,"",@"SHT_NOTE"
	.sectionflags	@"SHF_NOTE_NV_CUINFO"
        /*0018*/ 	.short	0x0002
        /*001a*/ 	.short	0x0064
        /*001c*/ 	.short	0x0082
	.zero		2


//--------------------- .nv.info                  --------------------------
	.section	.nv.info,"",@"SHT_CUDA_INFO"
	.align	4


	//----- nvinfo : EIATTR_REGCOUNT
	.align		4
        /*0000*/ 	.byte	0x04, 0x2f
        /*0002*/ 	.short	(.L_1 - .L_0)
	.align		4
.L_0:
        /*0004*/ 	.word	index@(_Z3sgdPfS_f)
        /*0008*/ 	.word	0x0000000a


	//----- nvinfo : EIATTR_FRAME_SIZE
	.align		4
.L_1:
        /*000c*/ 	.byte	0x04, 0x11
        /*000e*/ 	.short	(.L_3 - .L_2)
	.align		4
.L_2:
        /*0010*/ 	.word	index@(_Z3sgdPfS_f)
        /*0014*/ 	.word	0x00000000


	//----- nvinfo : EIATTR_MIN_STACK_SIZE
	.align		4
.L_3:
        /*0018*/ 	.byte	0x04, 0x12
        /*001a*/ 	.short	(.L_5 - .L_4)
	.align		4
.L_4:
        /*001c*/ 	.word	index@(_Z3sgdPfS_f)
        /*0020*/ 	.word	0x00000000
.L_5:


//--------------------- .nv.compat                --------------------------
	.section	.nv.compat,"",@"SHT_CUDA_COMPAT_INFO"
	.align	4
        /*0000*/ 	.byte	0x02, 0x09, 0x00, 0x00, 0x02, 0x02, 0x01, 0x00, 0x02, 0x05, 0x05, 0x00, 0x03, 0x07, 0x01, 0x01
        /*0010*/ 	.byte	0x02, 0x03, 0x00, 0x00, 0x02, 0x06, 0x01, 0x00, 0x04, 0x0b, 0x08, 0x00, 0x09, 0x00, 0x00, 0x00
        /*0020*/ 	.byte	0x00, 0x00, 0x00, 0x00


//--------------------- .nv.info._Z3sgdPfS_f      --------------------------
	.section	.nv.info._Z3sgdPfS_f,"",@"SHT_CUDA_INFO"
	.sectionflags	@""
	.align	4


	//----- nvinfo : EIATTR_CUDA_API_VERSION
	.align		4
        /*0000*/ 	.byte	0x04, 0x37
        /*0002*/ 	.short	(.L_7 - .L_6)
.L_6:
        /*0004*/ 	.word	0x00000082


	//----- nvinfo : EIATTR_KPARAM_INFO
	.align		4
.L_7:
        /*0008*/ 	.byte	0x04, 0x17
        /*000a*/ 	.short	(.L_9 - .L_8)
.L_8:
        /*000c*/ 	.word	0x00000000
        /*0010*/ 	.short	0x0002
        /*0012*/ 	.short	0x0010
        /*0014*/ 	.byte	0x00, 0xf0, 0x11, 0x00


	//----- nvinfo : EIATTR_KPARAM_INFO
	.align		4
.L_9:
        /*0018*/ 	.byte	0x04, 0x17
        /*001a*/ 	.short	(.L_11 - .L_10)
.L_10:
        /*001c*/ 	.word	0x00000000
        /*0020*/ 	.short	0x0001
        /*0022*/ 	.short	0x0008
        /*0024*/ 	.byte	0x00, 0xf5, 0x21, 0x00


	//----- nvinfo : EIATTR_KPARAM_INFO
	.align		4
.L_11:
        /*0028*/ 	.byte	0x04, 0x17
        /*002a*/ 	.short	(.L_13 - .L_12)
.L_12:
        /*002c*/ 	.word	0x00000000
        /*0030*/ 	.short	0x0000
        /*0032*/ 	.short	0x0000
        /*0034*/ 	.byte	0x00, 0xf5, 0x21, 0x00


	//----- nvinfo : EIATTR_SPARSE_MMA_MASK
	.align		4
.L_13:
        /*0038*/ 	.byte	0x03, 0x50
        /*003a*/ 	.short	0x0000


	//----- nvinfo : EIATTR_MAXREG_COUNT
	.align		4
        /*003c*/ 	.byte	0x03, 0x1b
        /*003e*/ 	.short	0x00ff


	//----- nvinfo : EIATTR_MERCURY_ISA_VERSION
	.align		4
        /*0040*/ 	.byte	0x03, 0x5f
        /*0042*/ 	.short	0x0101


	//----- nvinfo : EIATTR_VRC_CTA_INIT_COUNT
	.align		4
        /*0044*/ 	.byte	0x02, 0x4a
	.zero		1
	.zero		1


	//----- nvinfo : EIATTR_EXIT_INSTR_OFFSETS
	.align		4
        /*0048*/ 	.byte	0x04, 0x1c
        /*004a*/ 	.short	(.L_15 - .L_14)


	//   ....[0]....
.L_14:
        /*004c*/ 	.word	0x000000b0


	//   ....[1]....
        /*0050*/ 	.word	0x00000170


	//----- nvinfo : EIATTR_CBANK_PARAM_SIZE
	.align		4
.L_15:
        /*0054*/ 	.byte	0x03, 0x19
        /*0056*/ 	.short	0x0014


	//----- nvinfo : EIATTR_PARAM_CBANK
	.align		4
        /*0058*/ 	.byte	0x04, 0x0a
        /*005a*/ 	.short	(.L_17 - .L_16)
	.align		4
.L_16:
        /*005c*/ 	.word	index@(.nv.constant0._Z3sgdPfS_f)
        /*0060*/ 	.short	0x0380
        /*0062*/ 	.short	0x0014


	//----- nvinfo : EIATTR_SW_WAR
	.align		4
.L_17:
        /*0064*/ 	.byte	0x04, 0x36
        /*0066*/ 	.short	(.L_19 - .L_18)
.L_18:
        /*0068*/ 	.word	0x00000008
.L_19:


//--------------------- .nv.callgraph             --------------------------
	.section	.nv.callgraph,"",@"SHT_CUDA_CALLGRAPH"
	.align	4
	.sectionentsize	8
	.align		4
        /*0000*/ 	.word	0x00000000
	.align		4
        /*0004*/ 	.word	0xffffffff
	.align		4
        /*0008*/ 	.word	0x00000000
	.align		4
        /*000c*/ 	.word	0xfffffffe
	.align		4
        /*0010*/ 	.word	0x00000000
	.align		4
        /*0014*/ 	.word	0xfffffffd
	.align		4
        /*0018*/ 	.word	0x00000000
	.align		4
        /*001c*/ 	.word	0xfffffffc


//--------------------- .text._Z3sgdPfS_f         --------------------------
	.section	.text._Z3sgdPfS_f,"ax",@progbits
	.align	128
        .global         _Z3sgdPfS_f
        .type           _Z3sgdPfS_f,@function
        .size           _Z3sgdPfS_f,(.L_x_1 - _Z3sgdPfS_f)
        .other          _Z3sgdPfS_f,@"STO_CUDA_ENTRY STV_DEFAULT"
_Z3sgdPfS_f:
.text._Z3sgdPfS_f:
[----:B------:R-:W-:Y:S01]  /*0000*/  LDC R1, c[0x0][0x37c] ;  /* 0x0000df00ff017b82 */ /* 0x000fe20000000800 */
[----:B------:R-:W0:Y:S01]  /*0010*/  S2R R0, SR_TID.X ;  /* 0x0000000000007919 */ /* 0x000e220000002100 */
[----:B------:R-:W0:Y:S01]  /*0020*/  LDCU UR4, c[0x0][0x360] ;  /* 0x00006c00ff0477ac */ /* 0x000e220008000800 */
[----:B------:R-:W0:Y:S01]  /*0030*/  S2R R3, SR_CTAID.X ;  /* 0x0000000000037919 */ /* 0x000e220000002500 */
[----:B------:R-:W1:Y:S01]  /*0040*/  LDCU UR5, c[0x0][0x364] ;  /* 0x00006c80ff0577ac */ /* 0x000e620008000800 */
[----:B------:R-:W1:Y:S01]  /*0050*/  S2R R7, SR_TID.Y ;  /* 0x0000000000077919 */ /* 0x000e620000002200 */
[----:B------:R-:W1:Y:S01]  /*0060*/  S2R R2, SR_CTAID.Y ;  /* 0x0000000000027919 */ /* 0x000e620000002600 */
[----:B0-----:R-:W-:-:S05]  /*0070*/  IMAD R0, R3, UR4, R0 ;  /* 0x0000000403007c24 */ /* 0x001fca000f8e0200 */
[----:B------:R-:W-:Y:S01]  /*0080*/  ISETP.GT.AND P0, PT, R0, 0x3e7, PT ;  /* 0x000003e70000780c */ /* 0x000fe20003f04270 */
[----:B-1----:R-:W-:-:S05]  /*0090*/  IMAD R7, R2, UR5, R7 ;  /* 0x0000000502077c24 */ /* 0x002fca000f8e0207 */
[----:B------:R-:W-:-:S13]  /*00a0*/  ISETP.GT.U32.OR P0, PT, R7, 0x3e7, P0 ;  /* 0x000003e70700780c */ /* 0x000fda0000704470 */
[----:B------:R-:W-:Y:S05]  /*00b0*/  @P0 EXIT ;  /* 0x000000000000094d */ /* 0x000fea0003800000 */
[----:B------:R-:W0:Y:S01]  /*00c0*/  LDC.64 R2, c[0x0][0x388] ;  /* 0x0000e200ff027b82 */ /* 0x000e220000000a00 */
[----:B------:R-:W1:Y:S01]  /*00d0*/  LDCU.64 UR4, c[0x0][0x358] ;  /* 0x00006b00ff0477ac */ /* 0x000e620008000a00 */
[----:B------:R-:W-:Y:S01]  /*00e0*/  IMAD R7, R7, 0x3e8, R0 ;  /* 0x000003e807077824 */ /* 0x000fe200078e0200 */
[----:B------:R-:W2:Y:S05]  /*00f0*/  LDCU UR6, c[0x0][0x390] ;  /* 0x00007200ff0677ac */ /* 0x000eaa0008000800 */
[----:B------:R-:W3:Y:S01]  /*0100*/  LDC.64 R4, c[0x0][0x380] ;  /* 0x0000e000ff047b82 */ /* 0x000ee20000000a00 */
[----:B0-----:R-:W-:-:S06]  /*0110*/  IMAD.WIDE R2, R7, 0x4, R2 ;  /* 0x0000000407027825 */ /* 0x001fcc00078e0202 */
[----:B-1----:R-:W2:Y:S01]  /*0120*/  LDG.E R2, desc[UR4][R2.64] ;  /* 0x0000000402027981 */ /* 0x002ea2000c1e1900 */
[----:B---3--:R-:W-:-:S05]  /*0130*/  IMAD.WIDE R4, R7, 0x4, R4 ;  /* 0x0000000407047825 */ /* 0x008fca00078e0204 */
[----:B------:R-:W2:Y:S02]  /*0140*/  LDG.E R7, desc[UR4][R4.64] ;  /* 0x0000000404077981 */ /* 0x000ea4000c1e1900 */
[----:B--2---:R-:W-:-:S05]  /*0150*/  FFMA R7, -R2, UR6, R7 ;  /* 0x0000000602077c23 */ /* 0x004fca0008000107 */
[----:B------:R-:W-:Y:S01]  /*0160*/  STG.E desc[UR4][R4.64], R7 ;  /* 0x0000000704007986 */ /* 0x000fe2000c101904 */
[----:B------:R-:W-:Y:S05]  /*0170*/  EXIT ;  /* 0x000000000000794d */ /* 0x000fea0003800000 */
.L_x_0:
[----:B------:R-:W-:-:S00]  /*0180*/  BRA `(.L_x_0) ;  /* 0xfffffffc00fc7947 */ /* 0x000fc0000383ffff */
[----:B------:R-:W-:-:S00]  /*0190*/  NOP ;  /* 0x0000000000007918 */ /* 0x000fc00000000000 */
        /* <DEDUP_REMOVED lines=14> */
.L_x_1:


//--------------------- .nv.shared.reserved.0     --------------------------
	.section	.nv.shared.reserved.0,"aw",@nobits
	.weak		__nv_reservedSMEM_offset_0_alias
	.size		__nv_reservedSMEM_offset_0_alias, 0, 64
	.other		__nv_reservedSMEM_offset_0_alias,@"STO_CUDA_RESERVED_SHARED STV_DEFAULT"
__nv_reservedSMEM_offset_0_alias:
	.zero		0
	.zero		64


//--------------------- .nv.constant0._Z3sgdPfS_f --------------------------
	.section	.nv.constant0._Z3sgdPfS_f,"a",@progbits
	.sectionflags	@""
	.align	4
.nv.constant0._Z3sgdPfS_f:
	.zero		916


//--------------------- SYMBOLS --------------------------

	.type		.nv.reservedSmem.offset0,@object
	.size		.nv.reservedSmem.offset0,0x4
